//
// Generated by NVIDIA NVVM Compiler
//
// Compiler Build ID: CL-36424714
// Cuda compilation tools, release 13.0, V13.0.88
// Based on NVVM 20.0.0
//

.version 9.0
.target sm_100
.address_size 64

	// .globl	_Z4kaddPfS_S_j

.visible .entry _Z4kaddPfS_S_j(
	.param .u64 .ptr .align 1 _Z4kaddPfS_S_j_param_0,
	.param .u64 .ptr .align 1 _Z4kaddPfS_S_j_param_1,
	.param .u64 .ptr .align 1 _Z4kaddPfS_S_j_param_2,
	.param .u32 _Z4kaddPfS_S_j_param_3
)
{
	.reg .pred 	%p<10>;
	.reg .b32 	%r<63>;
	.reg .b32 	%f<88>;
	.reg .b64 	%rd<123>;

	ld.param.u64 	%rd4, [_Z4kaddPfS_S_j_param_0];
	ld.param.u64 	%rd5, [_Z4kaddPfS_S_j_param_1];
	ld.param.u64 	%rd6, [_Z4kaddPfS_S_j_param_2];
	ld.param.u32 	%r23, [_Z4kaddPfS_S_j_param_3];
	cvta.to.global.u64 	%rd1, %rd6;
	cvta.to.global.u64 	%rd2, %rd5;
	cvta.to.global.u64 	%rd3, %rd4;
	mov.u32 	%r24, %ctaid.x;
	mov.u32 	%r25, %ntid.x;
	mov.u32 	%r26, %tid.x;
	mad.lo.s32 	%r27, %r24, %r25, %r26;
	mul.lo.s32 	%r1, %r23, %r27;
	setp.eq.s32 	%p1, %r23, 0;
	@%p1 bra 	$L__BB0_13;
	and.b32  	%r2, %r23, 15;
	setp.lt.u32 	%p2, %r23, 16;
	mov.b32 	%r59, 0;
	@%p2 bra 	$L__BB0_4;
	and.b32  	%r59, %r23, -16;
	neg.s32 	%r57, %r59;
	add.s32 	%r56, %r1, 7;
$L__BB0_3:
	.pragma "nounroll";
	add.s32 	%r29, %r56, -7;
	mul.wide.u32 	%rd7, %r29, 4;
	add.s64 	%rd8, %rd3, %rd7;
	ld.global.f32 	%f1, [%rd8];
	add.s64 	%rd9, %rd2, %rd7;
	ld.global.f32 	%f2, [%rd9];
	add.f32 	%f3, %f1, %f2;
	add.s64 	%rd10, %rd1, %rd7;
	st.global.f32 	[%rd10], %f3;
	add.s32 	%r30, %r56, -6;
	mul.wide.u32 	%rd11, %r30, 4;
	add.s64 	%rd12, %rd3, %rd11;
	ld.global.f32 	%f4, [%rd12];
	add.s64 	%rd13, %rd2, %rd11;
	ld.global.f32 	%f5, [%rd13];
	add.f32 	%f6, %f4, %f5;
	add.s64 	%rd14, %rd1, %rd11;
	st.global.f32 	[%rd14], %f6;
	add.s32 	%r31, %r56, -5;
	mul.wide.u32 	%rd15, %r31, 4;
	add.s64 	%rd16, %rd3, %rd15;
	ld.global.f32 	%f7, [%rd16];
	add.s64 	%rd17, %rd2, %rd15;
	ld.global.f32 	%f8, [%rd17];
	add.f32 	%f9, %f7, %f8;
	add.s64 	%rd18, %rd1, %rd15;
	st.global.f32 	[%rd18], %f9;
	add.s32 	%r32, %r56, -4;
	mul.wide.u32 	%rd19, %r32, 4;
	add.s64 	%rd20, %rd3, %rd19;
	ld.global.f32 	%f10, [%rd20];
	add.s64 	%rd21, %rd2, %rd19;
	ld.global.f32 	%f11, [%rd21];
	add.f32 	%f12, %f10, %f11;
	add.s64 	%rd22, %rd1, %rd19;
	st.global.f32 	[%rd22], %f12;
	add.s32 	%r33, %r56, -3;
	mul.wide.u32 	%rd23, %r33, 4;
	add.s64 	%rd24, %rd3, %rd23;
	ld.global.f32 	%f13, [%rd24];
	add.s64 	%rd25, %rd2, %rd23;
	ld.global.f32 	%f14, [%rd25];
	add.f32 	%f15, %f13, %f14;
	add.s64 	%rd26, %rd1, %rd23;
	st.global.f32 	[%rd26], %f15;
	add.s32 	%r34, %r56, -2;
	mul.wide.u32 	%rd27, %r34, 4;
	add.s64 	%rd28, %rd3, %rd27;
	ld.global.f32 	%f16, [%rd28];
	add.s64 	%rd29, %rd2, %rd27;
	ld.global.f32 	%f17, [%rd29];
	add.f32 	%f18, %f16, %f17;
	add.s64 	%rd30, %rd1, %rd27;
	st.global.f32 	[%rd30], %f18;
	add.s32 	%r35, %r56, -1;
	mul.wide.u32 	%rd31, %r35, 4;
	add.s64 	%rd32, %rd3, %rd31;
	ld.global.f32 	%f19, [%rd32];
	add.s64 	%rd33, %rd2, %rd31;
	ld.global.f32 	%f20, [%rd33];
	add.f32 	%f21, %f19, %f20;
	add.s64 	%rd34, %rd1, %rd31;
	st.global.f32 	[%rd34], %f21;
	add.s32 	%r36, %r56, 8;
	mul.wide.u32 	%rd35, %r56, 4;
	add.s64 	%rd36, %rd3, %rd35;
	ld.global.f32 	%f22, [%rd36];
	add.s64 	%rd37, %rd2, %rd35;
	ld.global.f32 	%f23, [%rd37];
	add.f32 	%f24, %f22, %f23;
	add.s64 	%rd38, %rd1, %rd35;
	st.global.f32 	[%rd38], %f24;
	add.s32 	%r37, %r56, 1;
	mul.wide.u32 	%rd39, %r37, 4;
	add.s64 	%rd40, %rd3, %rd39;
	ld.global.f32 	%f25, [%rd40];
	add.s64 	%rd41, %rd2, %rd39;
	ld.global.f32 	%f26, [%rd41];
	add.f32 	%f27, %f25, %f26;
	add.s64 	%rd42, %rd1, %rd39;
	st.global.f32 	[%rd42], %f27;
	add.s32 	%r38, %r56, 2;
	mul.wide.u32 	%rd43, %r38, 4;
	add.s64 	%rd44, %rd3, %rd43;
	ld.global.f32 	%f28, [%rd44];
	add.s64 	%rd45, %rd2, %rd43;
	ld.global.f32 	%f29, [%rd45];
	add.f32 	%f30, %f28, %f29;
	add.s64 	%rd46, %rd1, %rd43;
	st.global.f32 	[%rd46], %f30;
	add.s32 	%r39, %r56, 3;
	mul.wide.u32 	%rd47, %r39, 4;
	add.s64 	%rd48, %rd3, %rd47;
	ld.global.f32 	%f31, [%rd48];
	add.s64 	%rd49, %rd2, %rd47;
	ld.global.f32 	%f32, [%rd49];
	add.f32 	%f33, %f31, %f32;
	add.s64 	%rd50, %rd1, %rd47;
	st.global.f32 	[%rd50], %f33;
	add.s32 	%r40, %r56, 4;
	mul.wide.u32 	%rd51, %r40, 4;
	add.s64 	%rd52, %rd3, %rd51;
	ld.global.f32 	%f34, [%rd52];
	add.s64 	%rd53, %rd2, %rd51;
	ld.global.f32 	%f35, [%rd53];
	add.f32 	%f36, %f34, %f35;
	add.s64 	%rd54, %rd1, %rd51;
	st.global.f32 	[%rd54], %f36;
	add.s32 	%r41, %r56, 5;
	mul.wide.u32 	%rd55, %r41, 4;
	add.s64 	%rd56, %rd3, %rd55;
	ld.global.f32 	%f37, [%rd56];
	add.s64 	%rd57, %rd2, %rd55;
	ld.global.f32 	%f38, [%rd57];
	add.f32 	%f39, %f37, %f38;
	add.s64 	%rd58, %rd1, %rd55;
	st.global.f32 	[%rd58], %f39;
	add.s32 	%r42, %r56, 6;
	mul.wide.u32 	%rd59, %r42, 4;
	add.s64 	%rd60, %rd3, %rd59;
	ld.global.f32 	%f40, [%rd60];
	add.s64 	%rd61, %rd2, %rd59;
	ld.global.f32 	%f41, [%rd61];
	add.f32 	%f42, %f40, %f41;
	add.s64 	%rd62, %rd1, %rd59;
	st.global.f32 	[%rd62], %f42;
	add.s32 	%r43, %r56, 7;
	mul.wide.u32 	%rd63, %r43, 4;
	add.s64 	%rd64, %rd3, %rd63;
	ld.global.f32 	%f43, [%rd64];
	add.s64 	%rd65, %rd2, %rd63;
	ld.global.f32 	%f44, [%rd65];
	add.f32 	%f45, %f43, %f44;
	add.s64 	%rd66, %rd1, %rd63;
	st.global.f32 	[%rd66], %f45;
	mul.wide.u32 	%rd67, %r36, 4;
	add.s64 	%rd68, %rd3, %rd67;
	ld.global.f32 	%f46, [%rd68];
	add.s64 	%rd69, %rd2, %rd67;
	ld.global.f32 	%f47, [%rd69];
	add.f32 	%f48, %f46, %f47;
	add.s64 	%rd70, %rd1, %rd67;
	st.global.f32 	[%rd70], %f48;
	add.s32 	%r57, %r57, 16;
	add.s32 	%r56, %r56, 16;
	setp.ne.s32 	%p3, %r57, 0;
	@%p3 bra 	$L__BB0_3;
$L__BB0_4:
	setp.eq.s32 	%p4, %r2, 0;
	@%p4 bra 	$L__BB0_13;
	and.b32  	%r11, %r23, 7;
	setp.lt.u32 	%p5, %r2, 8;
	@%p5 bra 	$L__BB0_7;
	add.s32 	%r44, %r59, %r1;
	mul.wide.u32 	%rd71, %r44, 4;
	add.s64 	%rd72, %rd3, %rd71;
	ld.global.f32 	%f49, [%rd72];
	add.s64 	%rd73, %rd2, %rd71;
	ld.global.f32 	%f50, [%rd73];
	add.f32 	%f51, %f49, %f50;
	add.s64 	%rd74, %rd1, %rd71;
	st.global.f32 	[%rd74], %f51;
	add.s32 	%r45, %r44, 1;
	mul.wide.u32 	%rd75, %r45, 4;
	add.s64 	%rd76, %rd3, %rd75;
	ld.global.f32 	%f52, [%rd76];
	add.s64 	%rd77, %rd2, %rd75;
	ld.global.f32 	%f53, [%rd77];
	add.f32 	%f54, %f52, %f53;
	add.s64 	%rd78, %rd1, %rd75;
	st.global.f32 	[%rd78], %f54;
	add.s32 	%r46, %r44, 2;
	mul.wide.u32 	%rd79, %r46, 4;
	add.s64 	%rd80, %rd3, %rd79;
	ld.global.f32 	%f55, [%rd80];
	add.s64 	%rd81, %rd2, %rd79;
	ld.global.f32 	%f56, [%rd81];
	add.f32 	%f57, %f55, %f56;
	add.s64 	%rd82, %rd1, %rd79;
	st.global.f32 	[%rd82], %f57;
	add.s32 	%r47, %r44, 3;
	mul.wide.u32 	%rd83, %r47, 4;
	add.s64 	%rd84, %rd3, %rd83;
	ld.global.f32 	%f58, [%rd84];
	add.s64 	%rd85, %rd2, %rd83;
	ld.global.f32 	%f59, [%rd85];
	add.f32 	%f60, %f58, %f59;
	add.s64 	%rd86, %rd1, %rd83;
	st.global.f32 	[%rd86], %f60;
	add.s32 	%r48, %r44, 4;
	mul.wide.u32 	%rd87, %r48, 4;
	add.s64 	%rd88, %rd3, %rd87;
	ld.global.f32 	%f61, [%rd88];
	add.s64 	%rd89, %rd2, %rd87;
	ld.global.f32 	%f62, [%rd89];
	add.f32 	%f63, %f61, %f62;
	add.s64 	%rd90, %rd1, %rd87;
	st.global.f32 	[%rd90], %f63;
	add.s32 	%r49, %r44, 5;
	mul.wide.u32 	%rd91, %r49, 4;
	add.s64 	%rd92, %rd3, %rd91;
	ld.global.f32 	%f64, [%rd92];
	add.s64 	%rd93, %rd2, %rd91;
	ld.global.f32 	%f65, [%rd93];
	add.f32 	%f66, %f64, %f65;
	add.s64 	%rd94, %rd1, %rd91;
	st.global.f32 	[%rd94], %f66;
	add.s32 	%r50, %r44, 6;
	mul.wide.u32 	%rd95, %r50, 4;
	add.s64 	%rd96, %rd3, %rd95;
	ld.global.f32 	%f67, [%rd96];
	add.s64 	%rd97, %rd2, %rd95;
	ld.global.f32 	%f68, [%rd97];
	add.f32 	%f69, %f67, %f68;
	add.s64 	%rd98, %rd1, %rd95;
	st.global.f32 	[%rd98], %f69;
	add.s32 	%r51, %r44, 7;
	mul.wide.u32 	%rd99, %r51, 4;
	add.s64 	%rd100, %rd3, %rd99;
	ld.global.f32 	%f70, [%rd100];
	add.s64 	%rd101, %rd2, %rd99;
	ld.global.f32 	%f71, [%rd101];
	add.f32 	%f72, %f70, %f71;
	add.s64 	%rd102, %rd1, %rd99;
	st.global.f32 	[%rd102], %f72;
	add.s32 	%r59, %r59, 8;
$L__BB0_7:
	setp.eq.s32 	%p6, %r11, 0;
	@%p6 bra 	$L__BB0_13;
	and.b32  	%r14, %r23, 3;
	setp.lt.u32 	%p7, %r11, 4;
	@%p7 bra 	$L__BB0_10;
	add.s32 	%r52, %r59, %r1;
	mul.wide.u32 	%rd103, %r52, 4;
	add.s64 	%rd104, %rd3, %rd103;
	ld.global.f32 	%f73, [%rd104];
	add.s64 	%rd105, %rd2, %rd103;
	ld.global.f32 	%f74, [%rd105];
	add.f32 	%f75, %f73, %f74;
	add.s64 	%rd106, %rd1, %rd103;
	st.global.f32 	[%rd106], %f75;
	add.s32 	%r53, %r52, 1;
	mul.wide.u32 	%rd107, %r53, 4;
	add.s64 	%rd108, %rd3, %rd107;
	ld.global.f32 	%f76, [%rd108];
	add.s64 	%rd109, %rd2, %rd107;
	ld.global.f32 	%f77, [%rd109];
	add.f32 	%f78, %f76, %f77;
	add.s64 	%rd110, %rd1, %rd107;
	st.global.f32 	[%rd110], %f78;
	add.s32 	%r54, %r52, 2;
	mul.wide.u32 	%rd111, %r54, 4;
	add.s64 	%rd112, %rd3, %rd111;
	ld.global.f32 	%f79, [%rd112];
	add.s64 	%rd113, %rd2, %rd111;
	ld.global.f32 	%f80, [%rd113];
	add.f32 	%f81, %f79, %f80;
	add.s64 	%rd114, %rd1, %rd111;
	st.global.f32 	[%rd114], %f81;
	add.s32 	%r55, %r52, 3;
	mul.wide.u32 	%rd115, %r55, 4;
	add.s64 	%rd116, %rd3, %rd115;
	ld.global.f32 	%f82, [%rd116];
	add.s64 	%rd117, %rd2, %rd115;
	ld.global.f32 	%f83, [%rd117];
	add.f32 	%f84, %f82, %f83;
	add.s64 	%rd118, %rd1, %rd115;
	st.global.f32 	[%rd118], %f84;
	add.s32 	%r59, %r59, 4;
$L__BB0_10:
	setp.eq.s32 	%p8, %r14, 0;
	@%p8 bra 	$L__BB0_13;
	add.s32 	%r62, %r59, %r1;
	neg.s32 	%r61, %r14;
$L__BB0_12:
	.pragma "nounroll";
	mul.wide.u32 	%rd119, %r62, 4;
	add.s64 	%rd120, %rd3, %rd119;
	ld.global.f32 	%f85, [%rd120];
	add.s64 	%rd121, %rd2, %rd119;
	ld.global.f32 	%f86, [%rd121];
	add.f32 	%f87, %f85, %f86;
	add.s64 	%rd122, %rd1, %rd119;
	st.global.f32 	[%rd122], %f87;
	add.s32 	%r62, %r62, 1;
	add.s32 	%r61, %r61, 1;
	setp.ne.s32 	%p9, %r61, 0;
	@%p9 bra 	$L__BB0_12;
$L__BB0_13:
	ret;

}


// ===== COMPILED SASS (sm_100) =====

	.target	sm_100

	.elftype	@"ET_EXEC"


//--------------------- .note.nv.tkinfo           --------------------------
	.section	.note.nv.tkinfo,"",@"SHT_NOTE"
	.sectionflags	@"SHF_NOTE_NV_TKINFO"
	.tkinfo
        /*0018*/ 	.word	0x00000002
        /*0030*/ 	.string	""
        /*0030*/ 	.string	"ptxas"
        /*0030*/ 	.string	"Cuda compilation tools, release 13.0, V13.0.88"
        /*0030*/ 	.string	"Build cuda_13.0.r13.0/compiler.36424714_0"
        /*0030*/ 	.string	"-arch sm_100 -m 64 "



//--------------------- .note.nv.cuinfo           --------------------------
	.section	.note.nv.cuinfo,"",@"SHT_NOTE"
	.sectionflags	@"SHF_NOTE_NV_CUINFO"
        /*0018*/ 	.short	0x0002
        /*001a*/ 	.short	0x0064
        /*001c*/ 	.short	0x0082
	.zero		2


//--------------------- .nv.info                  --------------------------
	.section	.nv.info,"",@"SHT_CUDA_INFO"
	.align	4


	//----- nvinfo : EIATTR_REGCOUNT
	.align		4
        /*0000*/ 	.byte	0x04, 0x2f
        /*0002*/ 	.short	(.L_1 - .L_0)
	.align		4
.L_0:
        /*0004*/ 	.word	index@(_Z4kaddPfS_S_j)
        /*0008*/ 	.word	0x00000020


	//----- nvinfo : EIATTR_FRAME_SIZE
	.align		4
.L_1:
        /*000c*/ 	.byte	0x04, 0x11
        /*000e*/ 	.short	(.L_3 - .L_2)
	.align		4
.L_2:
        /*0010*/ 	.word	index@(_Z4kaddPfS_S_j)
        /*0014*/ 	.word	0x00000000


	//----- nvinfo : EIATTR_MIN_STACK_SIZE
	.align		4
.L_3:
        /*0018*/ 	.byte	0x04, 0x12
        /*001a*/ 	.short	(.L_5 - .L_4)
	.align		4
.L_4:
        /*001c*/ 	.word	index@(_Z4kaddPfS_S_j)
        /*0020*/ 	.word	0x00000000
.L_5:


//--------------------- .nv.compat                --------------------------
	.section	.nv.compat,"",@"SHT_CUDA_COMPAT_INFO"
	.align	4
        /*0000*/ 	.byte	0x02, 0x09, 0x00, 0x00, 0x02, 0x02, 0x01, 0x00, 0x02, 0x05, 0x05, 0x00, 0x03, 0x07, 0x01, 0x01
        /*0010*/ 	.byte	0x02, 0x03, 0x00, 0x00, 0x02, 0x06, 0x01, 0x00, 0x04, 0x0b, 0x08, 0x00, 0x09, 0x00, 0x00, 0x00
        /*0020*/ 	.byte	0x00, 0x00, 0x00, 0x00


//--------------------- .nv.info._Z4kaddPfS_S_j   --------------------------
	.section	.nv.info._Z4kaddPfS_S_j,"",@"SHT_CUDA_INFO"
	.sectionflags	@""
	.align	4


	//----- nvinfo : EIATTR_CUDA_API_VERSION
	.align		4
        /*0000*/ 	.byte	0x04, 0x37
        /*0002*/ 	.short	(.L_7 - .L_6)
.L_6:
        /*0004*/ 	.word	0x00000082


	//----- nvinfo : EIATTR_KPARAM_INFO
	.align		4
.L_7:
        /*0008*/ 	.byte	0x04, 0x17
        /*000a*/ 	.short	(.L_9 - .L_8)
.L_8:
        /*000c*/ 	.word	0x00000000
        /*0010*/ 	.short	0x0003
        /*0012*/ 	.short	0x0018
        /*0014*/ 	.byte	0x00, 0xf0, 0x11, 0x00


	//----- nvinfo : EIATTR_KPARAM_INFO
	.align		4
.L_9:
        /*0018*/ 	.byte	0x04, 0x17
        /*001a*/ 	.short	(.L_11 - .L_10)
.L_10:
        /*001c*/ 	.word	0x00000000
        /*0020*/ 	.short	0x0002
        /*0022*/ 	.short	0x0010
        /*0024*/ 	.byte	0x00, 0xf5, 0x21, 0x00


	//----- nvinfo : EIATTR_KPARAM_INFO
	.align		4
.L_11:
        /*0028*/ 	.byte	0x04, 0x17
        /*002a*/ 	.short	(.L_13 - .L_12)
.L_12:
        /*002c*/ 	.word	0x00000000
        /*0030*/ 	.short	0x0001
        /*0032*/ 	.short	0x0008
        /*0034*/ 	.byte	0x00, 0xf5, 0x21, 0x00


	//----- nvinfo : EIATTR_KPARAM_INFO
	.align		4
.L_13:
        /*0038*/ 	.byte	0x04, 0x17
        /*003a*/ 	.short	(.L_15 - .L_14)
.L_14:
        /*003c*/ 	.word	0x00000000
        /*0040*/ 	.short	0x0000
        /*0042*/ 	.short	0x0000
        /*0044*/ 	.byte	0x00, 0xf5, 0x21, 0x00


	//----- nvinfo : EIATTR_SPARSE_MMA_MASK
	.align		4
.L_15:
        /*0048*/ 	.byte	0x03, 0x50
        /*004a*/ 	.short	0x0000


	//----- nvinfo : EIATTR_MAXREG_COUNT
	.align		4
        /*004c*/ 	.byte	0x03, 0x1b
        /*004e*/ 	.short	0x00ff


	//----- nvinfo : EIATTR_MERCURY_ISA_VERSION
	.align		4
        /*0050*/ 	.byte	0x03, 0x5f
        /*0052*/ 	.short	0x0101


	//----- nvinfo : EIATTR_VRC_CTA_INIT_COUNT
	.align		4
        /*0054*/ 	.byte	0x02, 0x4a
	.zero		1
	.zero		1


	//----- nvinfo : EIATTR_EXIT_INSTR_OFFSETS
	.align		4
        /*0058*/ 	.byte	0x04, 0x1c
        /*005a*/ 	.short	(.L_17 - .L_16)


	//   ....[0]....
.L_16:
        /*005c*/ 	.word	0x00000060


	//   ....[1]....
        /*0060*/ 	.word	0x00000970


	//   ....[2]....
        /*0064*/ 	.word	0x00000e00


	//   ....[3]....
        /*0068*/ 	.word	0x00001090


	//   ....[4]....
        /*006c*/ 	.word	0x000011a0


	//----- nvinfo : EIATTR_CBANK_PARAM_SIZE
	.align		4
.L_17:
        /*0070*/ 	.byte	0x03, 0x19
        /*0072*/ 	.short	0x001c


	//----- nvinfo : EIATTR_PARAM_CBANK
	.align		4
        /*0074*/ 	.byte	0x04, 0x0a
        /*0076*/ 	.short	(.L_19 - .L_18)
	.align		4
.L_18:
        /*0078*/ 	.word	index@(.nv.constant0._Z4kaddPfS_S_j)
        /*007c*/ 	.short	0x0380
        /*007e*/ 	.short	0x001c


	//----- nvinfo : EIATTR_SW_WAR
	.align		4
.L_19:
        /*0080*/ 	.byte	0x04, 0x36
        /*0082*/ 	.short	(.L_21 - .L_20)
.L_20:
        /*0084*/ 	.word	0x00000008
.L_21:


//--------------------- .nv.callgraph             --------------------------
	.section	.nv.callgraph,"",@"SHT_CUDA_CALLGRAPH"
	.align	4
	.sectionentsize	8
	.align		4
        /*0000*/ 	.word	0x00000000
	.align		4
        /*0004*/ 	.word	0xffffffff
	.align		4
        /*0008*/ 	.word	0x00000000
	.align		4
        /*000c*/ 	.word	0xfffffffe
	.align		4
        /*0010*/ 	.word	0x00000000
	.align		4
        /*0014*/ 	.word	0xfffffffd
	.align		4
        /*0018*/ 	.word	0x00000000
	.align		4
        /*001c*/ 	.word	0xfffffffc


//--------------------- .text._Z4kaddPfS_S_j      --------------------------
	.section	.text._Z4kaddPfS_S_j,"ax",@progbits
	.align	128
        .global         _Z4kaddPfS_S_j
        .type           _Z4kaddPfS_S_j,@function
        .size           _Z4kaddPfS_S_j,(.L_x_6 - _Z4kaddPfS_S_j)
        .other          _Z4kaddPfS_S_j,@"STO_CUDA_ENTRY STV_DEFAULT"
_Z4kaddPfS_S_j:
.text._Z4kaddPfS_S_j:
[----:B------:R-:W-:Y:S08]  /*0000*/  LDC R1, c[0x0][0x37c] ;  /* 0x0000df00ff017b82 */ /* 0x000ff00000000800 */
[----:B------:R-:W0:Y:S01]  /*0010*/  LDC R0, c[0x0][0x398] ;  /* 0x0000e600ff007b82 */ /* 0x000e220000000800 */
[----:B------:R-:W1:Y:S07]  /*0020*/  S2R R2, SR_TID.X ;  /* 0x0000000000027919 */ /* 0x000e6e0000002100 */
[----:B------:R-:W2:Y:S08]  /*0030*/  LDC R3, c[0x0][0x360] ;  /* 0x0000d800ff037b82 */ /* 0x000eb00000000800 */
[----:B------:R-:W3:Y:S01]  /*0040*/  S2UR UR4, SR_CTAID.X ;  /* 0x00000000000479c3 */ /* 0x000ee20000002500 */
[----:B0-----:R-:W-:-:S13]  /*0050*/  ISETP.NE.AND P0, PT, R0, RZ, PT ;  /* 0x000000ff0000720c */ /* 0x001fda0003f05270 */
[----:B-123--:R-:W-:Y:S05]  /*0060*/  @!P0 EXIT ;  /* 0x000000000000894d */ /* 0x00efea0003800000 */
[C---:B------:R-:W-:Y:S01]  /*0070*/  ISETP.GE.U32.AND P1, PT, R0.reuse, 0x10, PT ;  /* 0x000000100000780c */ /* 0x040fe20003f26070 */
[----:B------:R-:W-:Y:S01]  /*0080*/  IMAD R3, R3, UR4, R2 ;  /* 0x0000000403037c24 */ /* 0x000fe2000f8e0202 */
[----:B------:R-:W-:Y:S01]  /*0090*/  LOP3.LUT R20, R0, 0xf, RZ, 0xc0, !PT ;  /* 0x0000000f00147812 */ /* 0x000fe200078ec0ff */
[----:B------:R-:W0:Y:S01]  /*00a0*/  LDCU.64 UR4, c[0x0][0x358] ;  /* 0x00006b00ff0477ac */ /* 0x000e220008000a00 */
[----:B------:R-:W-:Y:S02]  /*00b0*/  HFMA2 R2, -RZ, RZ, 0, 0 ;  /* 0x00000000ff027431 */ /* 0x000fe400000001ff */
[----:B------:R-:W-:-:S07]  /*00c0*/  ISETP.NE.AND P0, PT, R20, RZ, PT ;  /* 0x000000ff1400720c */ /* 0x000fce0003f05270 */
[----:B------:R-:W-:Y:S06]  /*00d0*/  @!P1 BRA `(.L_x_0) ;  /* 0x0000000800249947 */ /* 0x000fec0003800000 */
[----:B------:R-:W-:Y:S01]  /*00e0*/  LOP3.LUT R2, R0, 0xfffffff0, RZ, 0xc0, !PT ;  /* 0xfffffff000027812 */ /* 0x000fe200078ec0ff */
[----:B------:R-:W-:-:S03]  /*00f0*/  IMAD R11, R3, R0, 0x7 ;  /* 0x00000007030b7424 */ /* 0x000fc600078e0200 */
[----:B------:R-:W-:-:S07]  /*0100*/  IADD3 R10, PT, PT, -R2, RZ, RZ ;  /* 0x000000ff020a7210 */ /* 0x000fce0007ffe1ff */
.L_x_1:
[----:B------:R-:W1:Y:S01]  /*0110*/  LDC.64 R6, c[0x0][0x380] ;  /* 0x0000e000ff067b82 */ /* 0x000e620000000a00 */
[----:B--2---:R-:W-:-:S07]  /*0120*/  IADD3 R13, PT, PT, R11, -0x7, RZ ;  /* 0xfffffff90b0d7810 */ /* 0x004fce0007ffe0ff */
[----:B------:R-:W2:Y:S08]  /*0130*/  LDC.64 R8, c[0x0][0x388] ;  /* 0x0000e200ff087b82 */ /* 0x000eb00000000a00 */
[----:B------:R-:W3:Y:S01]  /*0140*/  LDC.64 R4, c[0x0][0x390] ;  /* 0x0000e400ff047b82 */ /* 0x000ee20000000a00 */
[----:B-1----:R-:W-:-:S06]  /*0150*/  IMAD.WIDE.U32 R16, R13, 0x4, R6 ;  /* 0x000000040d107825 */ /* 0x002fcc00078e0006 */
[----:B0-----:R-:W4:Y:S01]  /*0160*/  LDG.E R16, desc[UR4][R16.64] ;  /* 0x0000000410107981 */ /* 0x001f22000c1e1900 */
[----:B--2---:R-:W-:-:S06]  /*0170*/  IMAD.WIDE.U32 R18, R13, 0x4, R8 ;  /* 0x000000040d127825 */ /* 0x004fcc00078e0008 */
[----:B------:R-:W4:Y:S01]  /*0180*/  LDG.E R19, desc[UR4][R18.64] ;  /* 0x0000000412137981 */ /* 0x000f22000c1e1900 */
[----:B------:R-:W-:Y:S01]  /*0190*/  IADD3 R25, PT, PT, R11, -0x6, RZ ;  /* 0xfffffffa0b197810 */ /* 0x000fe20007ffe0ff */
[----:B---3--:R-:W-:-:S04]  /*01a0*/  IMAD.WIDE.U32 R12, R13, 0x4, R4 ;  /* 0x000000040d0c7825 */ /* 0x008fc800078e0004 */
[----:B------:R-:W-:-:S04]  /*01b0*/  IMAD.WIDE.U32 R22, R25, 0x4, R6 ;  /* 0x0000000419167825 */ /* 0x000fc800078e0006 */
[----:B------:R-:W-:-:S04]  /*01c0*/  IMAD.WIDE.U32 R14, R25, 0x4, R8 ;  /* 0x00000004190e7825 */ /* 0x000fc800078e0008 */
[----:B----4-:R-:W-:-:S05]  /*01d0*/  FADD R21, R16, R19 ;  /* 0x0000001310157221 */ /* 0x010fca0000000000 */
[----:B------:R0:W-:Y:S04]  /*01e0*/  STG.E desc[UR4][R12.64], R21 ;  /* 0x000000150c007986 */ /* 0x0001e8000c101904 */
[----:B------:R-:W2:Y:S04]  /*01f0*/  LDG.E R22, desc[UR4][R22.64] ;  /* 0x0000000416167981 */ /* 0x000ea8000c1e1900 */
[----:B------:R-:W2:Y:S01]  /*0200*/  LDG.E R15, desc[UR4][R14.64] ;  /* 0x000000040e0f7981 */ /* 0x000ea2000c1e1900 */
[----:B------:R-:W-:Y:S01]  /*0210*/  IADD3 R29, PT, PT, R11, -0x5, RZ ;  /* 0xfffffffb0b1d7810 */ /* 0x000fe20007ffe0ff */
[----:B------:R-:W-:-:S04]  /*0220*/  IMAD.WIDE.U32 R16, R25, 0x4, R4 ;  /* 0x0000000419107825 */ /* 0x000fc800078e0004 */
[----:B------:R-:W-:-:S04]  /*0230*/  IMAD.WIDE.U32 R24, R29, 0x4, R6 ;  /* 0x000000041d187825 */ /* 0x000fc800078e0006 */
[----:B------:R-:W-:-:S04]  /*0240*/  IMAD.WIDE.U32 R18, R29, 0x4, R8 ;  /* 0x000000041d127825 */ /* 0x000fc800078e0008 */
[----:B--2---:R-:W-:-:S05]  /*0250*/  FADD R27, R22, R15 ;  /* 0x0000000f161b7221 */ /* 0x004fca0000000000 */
[----:B------:R1:W-:Y:S04]  /*0260*/  STG.E desc[UR4][R16.64], R27 ;  /* 0x0000001b10007986 */ /* 0x0003e8000c101904 */
[----:B------:R-:W2:Y:S04]  /*0270*/  LDG.E R24, desc[UR4][R24.64] ;  /* 0x0000000418187981 */ /* 0x000ea8000c1e1900 */
[----:B------:R-:W2:Y:S01]  /*0280*/  LDG.E R19, desc[UR4][R18.64] ;  /* 0x0000000412137981 */ /* 0x000ea2000c1e1900 */
[----:B------:R-:W-:Y:S01]  /*0290*/  IADD3 R26, PT, PT, R11, -0x4, RZ ;  /* 0xfffffffc0b1a7810 */ /* 0x000fe20007ffe0ff */
[----:B0-----:R-:W-:-:S04]  /*02a0*/  IMAD.WIDE.U32 R12, R29, 0x4, R4 ;  /* 0x000000041d0c7825 */ /* 0x001fc800078e0004 */
[----:B------:R-:W-:-:S04]  /*02b0*/  IMAD.WIDE.U32 R22, R26, 0x4, R6 ;  /* 0x000000041a167825 */ /* 0x000fc800078e0006 */
[----:B------:R-:W-:-:S04]  /*02c0*/  IMAD.WIDE.U32 R14, R26, 0x4, R8 ;  /* 0x000000041a0e7825 */ /* 0x000fc800078e0008 */
[----:B--2---:R-:W-:-:S05]  /*02d0*/  FADD R21, R24, R19 ;  /* 0x0000001318157221 */ /* 0x004fca0000000000 */
[----:B------:R0:W-:Y:S04]  /*02e0*/  STG.E desc[UR4][R12.64], R21 ;  /* 0x000000150c007986 */ /* 0x0001e8000c101904 */
[----:B------:R-:W2:Y:S04]  /*02f0*/  LDG.E R22, desc[UR4][R22.64] ;  /* 0x0000000416167981 */ /* 0x000ea8000c1e1900 */
[----:B------:R-:W2:Y:S01]  /*0300*/  LDG.E R15, desc[UR4][R14.64] ;  /* 0x000000040e0f7981 */ /* 0x000ea2000c1e1900 */
[----:B------:R-:W-:Y:S01]  /*0310*/  IADD3 R29, PT, PT, R11, -0x3, RZ ;  /* 0xfffffffd0b1d7810 */ /* 0x000fe20007ffe0ff */
[----:B-1----:R-:W-:-:S04]  /*0320*/  IMAD.WIDE.U32 R16, R26, 0x4, R4 ;  /* 0x000000041a107825 */ /* 0x002fc800078e0004 */
        /* <DEDUP_REMOVED lines=14> */
[----:B-1----:R-:W-:Y:S01]  /*0410*/  IADD3 R27, PT, PT, R11, -0x1, RZ ;  /* 0xffffffff0b1b7810 */ /* 0x002fe20007ffe0ff */
[----:B------:R-:W-:-:S04]  /*0420*/  IMAD.WIDE.U32 R16, R26, 0x4, R4 ;  /* 0x000000041a107825 */ /* 0x000fc800078e0004 */
[----:B------:R-:W-:-:S04]  /*0430*/  IMAD.WIDE.U32 R24, R27, 0x4, R6 ;  /* 0x000000041b187825 */ /* 0x000fc800078e0006 */
[----:B------:R-:W-:-:S04]  /*0440*/  IMAD.WIDE.U32 R18, R27, 0x4, R8 ;  /* 0x000000041b127825 */ /* 0x000fc800078e0008 */
[----:B--2---:R-:W-:-:S05]  /*0450*/  FADD R29, R22, R15 ;  /* 0x0000000f161d7221 */ /* 0x004fca0000000000 */
[----:B------:R1:W-:Y:S04]  /*0460*/  STG.E desc[UR4][R16.64], R29 ;  /* 0x0000001d10007986 */ /* 0x0003e8000c101904 */
[----:B------:R-:W2:Y:S04]  /*0470*/  LDG.E R24, desc[UR4][R24.64] ;  /* 0x0000000418187981 */ /* 0x000ea8000c1e1900 */
[----:B------:R-:W2:Y:S01]  /*0480*/  LDG.E R19, desc[UR4][R18.64] ;  /* 0x0000000412137981 */ /* 0x000ea2000c1e1900 */
[----:B0-----:R-:W-:-:S04]  /*0490*/  IMAD.WIDE.U32 R12, R27, 0x4, R4 ;  /* 0x000000041b0c7825 */ /* 0x001fc800078e0004 */
[----:B------:R-:W-:-:S04]  /*04a0*/  IMAD.WIDE.U32 R22, R11, 0x4, R6 ;  /* 0x000000040b167825 */ /* 0x000fc800078e0006 */
[----:B------:R-:W-:-:S04]  /*04b0*/  IMAD.WIDE.U32 R26, R11, 0x4, R8 ;  /* 0x000000040b1a7825 */ /* 0x000fc800078e0008 */
[----:B--2---:R-:W-:-:S05]  /*04c0*/  FADD R21, R24, R19 ;  /* 0x0000001318157221 */ /* 0x004fca0000000000 */
[----:B------:R0:W-:Y:S04]  /*04d0*/  STG.E desc[UR4][R12.64], R21 ;  /* 0x000000150c007986 */ /* 0x0001e8000c101904 */
[----:B------:R-:W2:Y:S04]  /*04e0*/  LDG.E R22, desc[UR4][R22.64] ;  /* 0x0000000416167981 */ /* 0x000ea8000c1e1900 */
[----:B------:R-:W2:Y:S01]  /*04f0*/  LDG.E R27, desc[UR4][R26.64] ;  /* 0x000000041a1b7981 */ /* 0x000ea2000c1e1900 */
[C---:B------:R-:W-:Y:S01]  /*0500*/  IADD3 R28, PT, PT, R11.reuse, 0x1, RZ ;  /* 0x000000010b1c7810 */ /* 0x040fe20007ffe0ff */
[----:B------:R-:W-:-:S04]  /*0510*/  IMAD.WIDE.U32 R14, R11, 0x4, R4 ;  /* 0x000000040b0e7825 */ /* 0x000fc800078e0004 */
[----:B------:R-:W-:-:S04]  /*0520*/  IMAD.WIDE.U32 R24, R28, 0x4, R6 ;  /* 0x000000041c187825 */ /* 0x000fc800078e0006 */
[----:B-1----:R-:W-:-:S04]  /*0530*/  IMAD.WIDE.U32 R16, R28, 0x4, R8 ;  /* 0x000000041c107825 */ /* 0x002fc800078e0008 */
[----:B--2---:R-:W-:-:S05]  /*0540*/  FADD R29, R22, R27 ;  /* 0x0000001b161d7221 */ /* 0x004fca0000000000 */
[----:B------:R1:W-:Y:S04]  /*0550*/  STG.E desc[UR4][R14.64], R29 ;  /* 0x0000001d0e007986 */ /* 0x0003e8000c101904 */
[----:B------:R2:W3:Y:S04]  /*0560*/  LDG.E R24, desc[UR4][R24.64] ;  /* 0x0000000418187981 */ /* 0x0004e8000c1e1900 */
[----:B------:R-:W3:Y:S01]  /*0570*/  LDG.E R17, desc[UR4][R16.64] ;  /* 0x0000000410117981 */ /* 0x000ee2000c1e1900 */
[----:B0-----:R-:W-:Y:S01]  /*0580*/  IMAD.WIDE.U32 R12, R28, 0x4, R4 ;  /* 0x000000041c0c7825 */ /* 0x001fe200078e0004 */
[----:B--2---:R-:W-:-:S05]  /*0590*/  IADD3 R25, PT, PT, R11, 0x2, RZ ;  /* 0x000000020b197810 */ /* 0x004fca0007ffe0ff */
[----:B------:R-:W-:-:S04]  /*05a0*/  IMAD.WIDE.U32 R22, R25, 0x4, R6 ;  /* 0x0000000419167825 */ /* 0x000fc800078e0006 */
[----:B------:R-:W-:-:S04]  /*05b0*/  IMAD.WIDE.U32 R18, R25, 0x4, R8 ;  /* 0x0000000419127825 */ /* 0x000fc800078e0008 */
[----:B---3--:R-:W-:-:S05]  /*05c0*/  FADD R21, R24, R17 ;  /* 0x0000001118157221 */ /* 0x008fca0000000000 */
[----:B------:R0:W-:Y:S04]  /*05d0*/  STG.E desc[UR4][R12.64], R21 ;  /* 0x000000150c007986 */ /* 0x0001e8000c101904 */
[----:B------:R-:W2:Y:S04]  /*05e0*/  LDG.E R22, desc[UR4][R22.64] ;  /* 0x0000000416167981 */ /* 0x000ea8000c1e1900 */
[----:B------:R-:W2:Y:S01]  /*05f0*/  LDG.E R19, desc[UR4][R18.64] ;  /* 0x0000000412137981 */ /* 0x000ea2000c1e1900 */
[----:B-1----:R-:W-:Y:S01]  /*0600*/  IADD3 R29, PT, PT, R11, 0x3, RZ ;  /* 0x000000030b1d7810 */ /* 0x002fe20007ffe0ff */
[----:B------:R-:W-:-:S04]  /*0610*/  IMAD.WIDE.U32 R14, R25, 0x4, R4 ;  /* 0x00000004190e7825 */ /* 0x000fc800078e0004 */
[----:B------:R-:W-:-:S04]  /*0620*/  IMAD.WIDE.U32 R24, R29, 0x4, R6 ;  /* 0x000000041d187825 */ /* 0x000fc800078e0006 */
[----:B------:R-:W-:-:S04]  /*0630*/  IMAD.WIDE.U32 R16, R29, 0x4, R8 ;  /* 0x000000041d107825 */ /* 0x000fc800078e0008 */
[----:B--2---:R-:W-:-:S05]  /*0640*/  FADD R27, R22, R19 ;  /* 0x00000013161b7221 */ /* 0x004fca0000000000 */
[----:B------:R1:W-:Y:S04]  /*0650*/  STG.E desc[UR4][R14.64], R27 ;  /* 0x0000001b0e007986 */ /* 0x0003e8000c101904 */
[----:B------:R-:W2:Y:S04]  /*0660*/  LDG.E R24, desc[UR4][R24.64] ;  /* 0x0000000418187981 */ /* 0x000ea8000c1e1900 */
[----:B------:R-:W2:Y:S01]  /*0670*/  LDG.E R17, desc[UR4][R16.64] ;  /* 0x0000000410117981 */ /* 0x000ea2000c1e1900 */
[----:B------:R-:W-:Y:S01]  /*0680*/  IADD3 R26, PT, PT, R11, 0x4, RZ ;  /* 0x000000040b1a7810 */ /* 0x000fe20007ffe0ff */
[----:B0-----:R-:W-:-:S04]  /*0690*/  IMAD.WIDE.U32 R12, R29, 0x4, R4 ;  /* 0x000000041d0c7825 */ /* 0x001fc800078e0004 */
[----:B------:R-:W-:-:S04]  /*06a0*/  IMAD.WIDE.U32 R22, R26, 0x4, R6 ;  /* 0x000000041a167825 */ /* 0x000fc800078e0006 */
[----:B------:R-:W-:-:S04]  /*06b0*/  IMAD.WIDE.U32 R18, R26, 0x4, R8 ;  /* 0x000000041a127825 */ /* 0x000fc800078e0008 */
[----:B--2---:R-:W-:-:S05]  /*06c0*/  FADD R21, R24, R17 ;  /* 0x0000001118157221 */ /* 0x004fca0000000000 */
[----:B------:R0:W-:Y:S04]  /*06d0*/  STG.E desc[UR4][R12.64], R21 ;  /* 0x000000150c007986 */ /* 0x0001e8000c101904 */
[----:B------:R-:W2:Y:S04]  /*06e0*/  LDG.E R22, desc[UR4][R22.64] ;  /* 0x0000000416167981 */ /* 0x000ea8000c1e1900 */
[----:B------:R-:W2:Y:S01]  /*06f0*/  LDG.E R19, desc[UR4][R18.64] ;  /* 0x0000000412137981 */ /* 0x000ea2000c1e1900 */
[----:B------:R-:W-:Y:S01]  /*0700*/  IADD3 R29, PT, PT, R11, 0x5, RZ ;  /* 0x000000050b1d7810 */ /* 0x000fe20007ffe0ff */
[----:B-1----:R-:W-:-:S04]  /*0710*/  IMAD.WIDE.U32 R14, R26, 0x4, R4 ;  /* 0x000000041a0e7825 */ /* 0x002fc800078e0004 */
        /* <DEDUP_REMOVED lines=22> */
[----:B0-----:R-:W-:Y:S01]  /*0880*/  IADD3 R21, PT, PT, R11, 0x8, RZ ;  /* 0x000000080b157810 */ /* 0x001fe20007ffe0ff */
[----:B------:R-:W-:-:S04]  /*0890*/  IMAD.WIDE.U32 R12, R29, 0x4, R4 ;  /* 0x000000041d0c7825 */ /* 0x000fc800078e0004 */
[----:B------:R-:W-:-:S04]  /*08a0*/  IMAD.WIDE.U32 R6, R21, 0x4, R6 ;  /* 0x0000000415067825 */ /* 0x000fc800078e0006 */
[----:B------:R-:W-:-:S04]  /*08b0*/  IMAD.WIDE.U32 R8, R21, 0x4, R8 ;  /* 0x0000000415087825 */ /* 0x000fc800078e0008 */
[----:B--2---:R-:W-:-:S05]  /*08c0*/  FADD R19, R24, R17 ;  /* 0x0000001118137221 */ /* 0x004fca0000000000 */
[----:B------:R2:W-:Y:S04]  /*08d0*/  STG.E desc[UR4][R12.64], R19 ;  /* 0x000000130c007986 */ /* 0x0005e8000c101904 */
[----:B------:R-:W1:Y:S04]  /*08e0*/  LDG.E R6, desc[UR4][R6.64] ;  /* 0x0000000406067981 */ /* 0x000e68000c1e1900 */
[----:B------:R-:W1:Y:S01]  /*08f0*/  LDG.E R9, desc[UR4][R8.64] ;  /* 0x0000000408097981 */ /* 0x000e62000c1e1900 */
[----:B------:R-:W-:-:S04]  /*0900*/  IADD3 R10, PT, PT, R10, 0x10, RZ ;  /* 0x000000100a0a7810 */ /* 0x000fc80007ffe0ff */
[----:B------:R-:W-:Y:S01]  /*0910*/  ISETP.NE.AND P1, PT, R10, RZ, PT ;  /* 0x000000ff0a00720c */ /* 0x000fe20003f25270 */
[----:B------:R-:W-:Y:S01]  /*0920*/  IMAD.WIDE.U32 R4, R21, 0x4, R4 ;  /* 0x0000000415047825 */ /* 0x000fe200078e0004 */
[----:B------:R-:W-:-:S03]  /*0930*/  IADD3 R11, PT, PT, R11, 0x10, RZ ;  /* 0x000000100b0b7810 */ /* 0x000fc60007ffe0ff */
[----:B-1----:R-:W-:-:S05]  /*0940*/  FADD R15, R6, R9 ;  /* 0x00000009060f7221 */ /* 0x002fca0000000000 */
[----:B------:R2:W-:Y:S03]  /*0950*/  STG.E desc[UR4][R4.64], R15 ;  /* 0x0000000f04007986 */ /* 0x0005e6000c101904 */
[----:B------:R-:W-:Y:S05]  /*0960*/  @P1 BRA `(.L_x_1) ;  /* 0xfffffff400e81947 */ /* 0x000fea000383ffff */
.L_x_0:
[----:B0-----:R-:W-:Y:S05]  /*0970*/  @!P0 EXIT ;  /* 0x000000000000894d */ /* 0x001fea0003800000 */
[----:B------:R-:W-:Y:S02]  /*0980*/  ISETP.GE.U32.AND P0, PT, R20, 0x8, PT ;  /* 0x000000081400780c */ /* 0x000fe40003f06070 */
[----:B------:R-:W-:-:S04]  /*0990*/  LOP3.LUT R10, R0, 0x7, RZ, 0xc0, !PT ;  /* 0x00000007000a7812 */ /* 0x000fc800078ec0ff */
[----:B------:R-:W-:-:S07]  /*09a0*/  ISETP.NE.AND P1, PT, R10, RZ, PT ;  /* 0x000000ff0a00720c */ /* 0x000fce0003f25270 */
[----:B------:R-:W-:Y:S06]  /*09b0*/  @!P0 BRA `(.L_x_2) ;  /* 0x0000000400108947 */ /* 0x000fec0003800000 */
[----:B--2---:R-:W0:Y:S01]  /*09c0*/  LDC.64 R4, c[0x0][0x380] ;  /* 0x0000e000ff047b82 */ /* 0x004e220000000a00 */
[----:B------:R-:W-:-:S07]  /*09d0*/  IMAD R11, R3, R0, R2 ;  /* 0x00000000030b7224 */ /* 0x000fce00078e0202 */
[----:B------:R-:W1:Y:S08]  /*09e0*/  LDC.64 R6, c[0x0][0x388] ;  /* 0x0000e200ff067b82 */ /* 0x000e700000000a00 */
[----:B------:R-:W2:Y:S01]  /*09f0*/  LDC.64 R8, c[0x0][0x390] ;  /* 0x0000e400ff087b82 */ /* 0x000ea20000000a00 */
[----:B0-----:R-:W-:-:S06]  /*0a00*/  IMAD.WIDE.U32 R14, R11, 0x4, R4 ;  /* 0x000000040b0e7825 */ /* 0x001fcc00078e0004 */
[----:B------:R-:W3:Y:S01]  /*0a10*/  LDG.E R14, desc[UR4][R14.64] ;  /* 0x000000040e0e7981 */ /* 0x000ee2000c1e1900 */
[----:B-1----:R-:W-:-:S06]  /*0a20*/  IMAD.WIDE.U32 R16, R11, 0x4, R6 ;  /* 0x000000040b107825 */ /* 0x002fcc00078e0006 */
[----:B------:R-:W3:Y:S01]  /*0a30*/  LDG.E R17, desc[UR4][R16.64] ;  /* 0x0000000410117981 */ /* 0x000ee2000c1e1900 */
[C---:B------:R-:W-:Y:S01]  /*0a40*/  IADD3 R23, PT, PT, R11.reuse, 0x1, RZ ;  /* 0x000000010b177810 */ /* 0x040fe20007ffe0ff */
[----:B--2---:R-:W-:-:S04]  /*0a50*/  IMAD.WIDE.U32 R12, R11, 0x4, R8 ;  /* 0x000000040b0c7825 */ /* 0x004fc800078e0008 */
[----:B------:R-:W-:-:S04]  /*0a60*/  IMAD.WIDE.U32 R18, R23, 0x4, R4 ;  /* 0x0000000417127825 */ /* 0x000fc800078e0004 */
[----:B------:R-:W-:-:S04]  /*0a70*/  IMAD.WIDE.U32 R20, R23, 0x4, R6 ;  /* 0x0000000417147825 */ /* 0x000fc800078e0006 */
[----:B---3--:R-:W-:-:S05]  /*0a80*/  FADD R25, R14, R17 ;  /* 0x000000110e197221 */ /* 0x008fca0000000000 */
[----:B------:R0:W-:Y:S04]  /*0a90*/  STG.E desc[UR4][R12.64], R25 ;  /* 0x000000190c007986 */ /* 0x0001e8000c101904 */
[----:B------:R-:W2:Y:S04]  /*0aa0*/  LDG.E R18, desc[UR4][R18.64] ;  /* 0x0000000412127981 */ /* 0x000ea8000c1e1900 */
[----:B------:R-:W2:Y:S01]  /*0ab0*/  LDG.E R21, desc[UR4][R20.64] ;  /* 0x0000000414157981 */ /* 0x000ea2000c1e1900 */
[----:B------:R-:W-:Y:S01]  /*0ac0*/  IADD3 R29, PT, PT, R11, 0x2, RZ ;  /* 0x000000020b1d7810 */ /* 0x000fe20007ffe0ff */
        /* <DEDUP_REMOVED lines=47> */
[----:B------:R-:W-:Y:S01]  /*0dc0*/  IMAD.WIDE.U32 R8, R25, 0x4, R8 ;  /* 0x0000000419087825 */ /* 0x000fe200078e0008 */
[----:B------:R-:W-:-:S03]  /*0dd0*/  IADD3 R2, PT, PT, R2, 0x8, RZ ;  /* 0x0000000802027810 */ /* 0x000fc60007ffe0ff */
[----:B-1----:R-:W-:-:S05]  /*0de0*/  FADD R15, R4, R7 ;  /* 0x00000007040f7221 */ /* 0x002fca0000000000 */
[----:B------:R0:W-:Y:S02]  /*0df0*/  STG.E desc[UR4][R8.64], R15 ;  /* 0x0000000f08007986 */ /* 0x0001e4000c101904 */
.L_x_2:
[----:B------:R-:W-:Y:S05]  /*0e00*/  @!P1 EXIT ;  /* 0x000000000000994d */ /* 0x000fea0003800000 */
[----:B------:R-:W-:Y:S02]  /*0e10*/  ISETP.GE.U32.AND P0, PT, R10, 0x4, PT ;  /* 0x000000040a00780c */ /* 0x000fe40003f06070 */
[----:B--2---:R-:W-:-:S04]  /*0e20*/  LOP3.LUT R4, R0, 0x3, RZ, 0xc0, !PT ;  /* 0x0000000300047812 */ /* 0x004fc800078ec0ff */
[----:B------:R-:W-:-:S07]  /*0e30*/  ISETP.NE.AND P1, PT, R4, RZ, PT ;  /* 0x000000ff0400720c */ /* 0x000fce0003f25270 */
[----:B------:R-:W-:Y:S06]  /*0e40*/  @!P0 BRA `(.L_x_3) ;  /* 0x0000000000908947 */ /* 0x000fec0003800000 */
[----:B0-----:R-:W0:Y:S01]  /*0e50*/  LDC.64 R8, c[0x0][0x380] ;  /* 0x0000e000ff087b82 */ /* 0x001e220000000a00 */
        /* <DEDUP_REMOVED lines=35> */
.L_x_3:
[----:B------:R-:W-:Y:S05]  /*1090*/  @!P1 EXIT ;  /* 0x000000000000994d */ /* 0x000fea0003800000 */
[----:B------:R-:W1:Y:S01]  /*10a0*/  LDC.64 R6, c[0x0][0x390] ;  /* 0x0000e400ff067b82 */ /* 0x000e620000000a00 */
[----:B0-2---:R-:W-:Y:S01]  /*10b0*/  IMAD R15, R3, R0, R2 ;  /* 0x00000000030f7224 */ /* 0x005fe200078e0202 */
[----:B------:R-:W-:-:S06]  /*10c0*/  IADD3 R0, PT, PT, -R4, RZ, RZ ;  /* 0x000000ff04007210 */ /* 0x000fcc0007ffe1ff */
[----:B------:R-:W0:Y:S08]  /*10d0*/  LDC.64 R8, c[0x0][0x380] ;  /* 0x0000e000ff087b82 */ /* 0x000e300000000a00 */
[----:B------:R-:W2:Y:S02]  /*10e0*/  LDC.64 R10, c[0x0][0x388] ;  /* 0x0000e200ff0a7b82 */ /* 0x000ea40000000a00 */
.L_x_4:
[----:B0-----:R-:W-:-:S04]  /*10f0*/  IMAD.WIDE.U32 R2, R15, 0x4, R8 ;  /* 0x000000040f027825 */ /* 0x001fc800078e0008 */
[C---:B--2---:R-:W-:Y:S02]  /*1100*/  IMAD.WIDE.U32 R4, R15.reuse, 0x4, R10 ;  /* 0x000000040f047825 */ /* 0x044fe400078e000a */
[----:B------:R-:W2:Y:S04]  /*1110*/  LDG.E R2, desc[UR4][R2.64] ;  /* 0x0000000402027981 */ /* 0x000ea8000c1e1900 */
[----:B------:R-:W2:Y:S01]  /*1120*/  LDG.E R5, desc[UR4][R4.64] ;  /* 0x0000000404057981 */ /* 0x000ea2000c1e1900 */
[----:B------:R-:W-:Y:S01]  /*1130*/  IADD3 R0, PT, PT, R0, 0x1, RZ ;  /* 0x0000000100007810 */ /* 0x000fe20007ffe0ff */
[C---:B-1-3--:R-:W-:Y:S01]  /*1140*/  IMAD.WIDE.U32 R12, R15.reuse, 0x4, R6 ;  /* 0x000000040f0c7825 */ /* 0x04afe200078e0006 */
[----:B------:R-:W-:Y:S02]  /*1150*/  IADD3 R15, PT, PT, R15, 0x1, RZ ;  /* 0x000000010f0f7810 */ /* 0x000fe40007ffe0ff */
[----:B------:R-:W-:Y:S01]  /*1160*/  ISETP.NE.AND P0, PT, R0, RZ, PT ;  /* 0x000000ff0000720c */ /* 0x000fe20003f05270 */
[----:B--2---:R-:W-:-:S05]  /*1170*/  FADD R17, R2, R5 ;  /* 0x0000000502117221 */ /* 0x004fca0000000000 */
[----:B------:R3:W-:Y:S07]  /*1180*/  STG.E desc[UR4][R12.64], R17 ;  /* 0x000000110c007986 */ /* 0x0007ee000c101904 */
[----:B------:R-:W-:Y:S05]  /*1190*/  @P0 BRA `(.L_x_4) ;  /* 0xfffffffc00d40947 */ /* 0x000fea000383ffff */
[----:B------:R-:W-:Y:S05]  /*11a0*/  EXIT ;  /* 0x000000000000794d */ /* 0x000fea0003800000 */
.L_x_5:
[----:B------:R-:W-:-:S00]  /*11b0*/  BRA `(.L_x_5) ;  /* 0xfffffffc00fc7947 */ /* 0x000fc0000383ffff */
[----:B------:R-:W-:-:S00]  /*11c0*/  NOP ;  /* 0x0000000000007918 */ /* 0x000fc00000000000 */
        /* <DEDUP_REMOVED lines=11> */
.L_x_6:


//--------------------- .nv.shared.reserved.0     --------------------------
	.section	.nv.shared.reserved.0,"aw",@nobits
	.weak		__nv_reservedSMEM_offset_0_alias
	.size		__nv_reservedSMEM_offset_0_alias, 0, 64
	.other		__nv_reservedSMEM_offset_0_alias,@"STO_CUDA_RESERVED_SHARED STV_DEFAULT"
__nv_reservedSMEM_offset_0_alias:
	.zero		0
	.zero		64


//--------------------- .nv.constant0._Z4kaddPfS_S_j --------------------------
	.section	.nv.constant0._Z4kaddPfS_S_j,"a",@progbits
	.sectionflags	@""
	.align	4
.nv.constant0._Z4kaddPfS_S_j:
	.zero		924


//--------------------- SYMBOLS --------------------------

	.type		.nv.reservedSmem.offset0,@object
	.size		.nv.reservedSmem.offset0,0x4
